//
// Generated by NVIDIA NVVM Compiler
//
// Compiler Build ID: CL-36424714
// Cuda compilation tools, release 13.0, V13.0.88
// Based on NVVM 20.0.0
//

.version 9.0
.target sm_100
.address_size 64

	// .globl	_ZN6device11doVectorAddIiEEvPKT_S3_PS1_m

.visible .entry _ZN6device11doVectorAddIiEEvPKT_S3_PS1_m(
	.param .u64 .ptr .align 1 _ZN6device11doVectorAddIiEEvPKT_S3_PS1_m_param_0,
	.param .u64 .ptr .align 1 _ZN6device11doVectorAddIiEEvPKT_S3_PS1_m_param_1,
	.param .u64 .ptr .align 1 _ZN6device11doVectorAddIiEEvPKT_S3_PS1_m_param_2,
	.param .u64 _ZN6device11doVectorAddIiEEvPKT_S3_PS1_m_param_3
)
{
	.reg .pred 	%p<2>;
	.reg .b32 	%r<8>;
	.reg .b64 	%rd<13>;

	ld.param.u64 	%rd2, [_ZN6device11doVectorAddIiEEvPKT_S3_PS1_m_param_0];
	ld.param.u64 	%rd3, [_ZN6device11doVectorAddIiEEvPKT_S3_PS1_m_param_1];
	ld.param.u64 	%rd4, [_ZN6device11doVectorAddIiEEvPKT_S3_PS1_m_param_2];
	ld.param.u64 	%rd5, [_ZN6device11doVectorAddIiEEvPKT_S3_PS1_m_param_3];
	mov.u32 	%r1, %tid.x;
	mov.u32 	%r2, %ctaid.x;
	mov.u32 	%r3, %ntid.x;
	mad.lo.s32 	%r4, %r2, %r3, %r1;
	cvt.u64.u32 	%rd1, %r4;
	setp.le.u64 	%p1, %rd5, %rd1;
	@%p1 bra 	$L__BB0_2;
	cvta.to.global.u64 	%rd6, %rd2;
	cvta.to.global.u64 	%rd7, %rd3;
	cvta.to.global.u64 	%rd8, %rd4;
	shl.b64 	%rd9, %rd1, 2;
	add.s64 	%rd10, %rd6, %rd9;
	ld.global.u32 	%r5, [%rd10];
	add.s64 	%rd11, %rd7, %rd9;
	ld.global.u32 	%r6, [%rd11];
	add.s32 	%r7, %r6, %r5;
	add.s64 	%rd12, %rd8, %rd9;
	st.global.u32 	[%rd12], %r7;
$L__BB0_2:
	ret;

}


// ===== COMPILED SASS (sm_100) =====

	.target	sm_100

	.elftype	@"ET_EXEC"


//--------------------- .note.nv.tkinfo           --------------------------
	.section	.note.nv.tkinfo,"",@"SHT_NOTE"
	.sectionflags	@"SHF_NOTE_NV_TKINFO"
	.tkinfo
        /*0018*/ 	.word	0x00000002
        /*0030*/ 	.string	""
        /*0030*/ 	.string	"ptxas"
        /*0030*/ 	.string	"Cuda compilation tools, release 13.0, V13.0.88"
        /*0030*/ 	.string	"Build cuda_13.0.r13.0/compiler.36424714_0"
        /*0030*/ 	.string	"-arch sm_100 -m 64 "



//--------------------- .note.nv.cuinfo           --------------------------
	.section	.note.nv.cuinfo,"",@"SHT_NOTE"
	.sectionflags	@"SHF_NOTE_NV_CUINFO"
        /*0018*/ 	.short	0x0002
        /*001a*/ 	.short	0x0064
        /*001c*/ 	.short	0x0082
	.zero		2


//--------------------- .nv.info                  --------------------------
	.section	.nv.info,"",@"SHT_CUDA_INFO"
	.align	4


	//----- nvinfo : EIATTR_REGCOUNT
	.align		4
        /*0000*/ 	.byte	0x04, 0x2f
        /*0002*/ 	.short	(.L_1 - .L_0)
	.align		4
.L_0:
        /*0004*/ 	.word	index@(_ZN6device11doVectorAddIiEEvPKT_S3_PS1_m)
        /*0008*/ 	.word	0x0000000c


	//----- nvinfo : EIATTR_FRAME_SIZE
	.align		4
.L_1:
        /*000c*/ 	.byte	0x04, 0x11
        /*000e*/ 	.short	(.L_3 - .L_2)
	.align		4
.L_2:
        /*0010*/ 	.word	index@(_ZN6device11doVectorAddIiEEvPKT_S3_PS1_m)
        /*0014*/ 	.word	0x00000000


	//----- nvinfo : EIATTR_MIN_STACK_SIZE
	.align		4
.L_3:
        /*0018*/ 	.byte	0x04, 0x12
        /*001a*/ 	.short	(.L_5 - .L_4)
	.align		4
.L_4:
        /*001c*/ 	.word	index@(_ZN6device11doVectorAddIiEEvPKT_S3_PS1_m)
        /*0020*/ 	.word	0x00000000
.L_5:


//--------------------- .nv.compat                --------------------------
	.section	.nv.compat,"",@"SHT_CUDA_COMPAT_INFO"
	.align	4
        /*0000*/ 	.byte	0x02, 0x09, 0x00, 0x00, 0x02, 0x02, 0x01, 0x00, 0x02, 0x05, 0x05, 0x00, 0x03, 0x07, 0x01, 0x01
        /*0010*/ 	.byte	0x02, 0x03, 0x00, 0x00, 0x02, 0x06, 0x01, 0x00, 0x04, 0x0b, 0x08, 0x00, 0x09, 0x00, 0x00, 0x00
        /*0020*/ 	.byte	0x00, 0x00, 0x00, 0x00


//--------------------- .nv.info._ZN6device11doVectorAddIiEEvPKT_S3_PS1_m --------------------------
	.section	.nv.info._ZN6device11doVectorAddIiEEvPKT_S3_PS1_m,"",@"SHT_CUDA_INFO"
	.sectionflags	@""
	.align	4


	//----- nvinfo : EIATTR_CUDA_API_VERSION
	.align		4
        /*0000*/ 	.byte	0x04, 0x37
        /*0002*/ 	.short	(.L_7 - .L_6)
.L_6:
        /*0004*/ 	.word	0x00000082


	//----- nvinfo : EIATTR_KPARAM_INFO
	.align		4
.L_7:
        /*0008*/ 	.byte	0x04, 0x17
        /*000a*/ 	.short	(.L_9 - .L_8)
.L_8:
        /*000c*/ 	.word	0x00000000
        /*0010*/ 	.short	0x0003
        /*0012*/ 	.short	0x0018
        /*0014*/ 	.byte	0x00, 0xf0, 0x21, 0x00


	//----- nvinfo : EIATTR_KPARAM_INFO
	.align		4
.L_9:
        /*0018*/ 	.byte	0x04, 0x17
        /*001a*/ 	.short	(.L_11 - .L_10)
.L_10:
        /*001c*/ 	.word	0x00000000
        /*0020*/ 	.short	0x0002
        /*0022*/ 	.short	0x0010
        /*0024*/ 	.byte	0x00, 0xf5, 0x21, 0x00


	//----- nvinfo : EIATTR_KPARAM_INFO
	.align		4
.L_11:
        /*0028*/ 	.byte	0x04, 0x17
        /*002a*/ 	.short	(.L_13 - .L_12)
.L_12:
        /*002c*/ 	.word	0x00000000
        /*0030*/ 	.short	0x0001
        /*0032*/ 	.short	0x0008
        /*0034*/ 	.byte	0x00, 0xf5, 0x21, 0x00


	//----- nvinfo : EIATTR_KPARAM_INFO
	.align		4
.L_13:
        /*0038*/ 	.byte	0x04, 0x17
        /*003a*/ 	.short	(.L_15 - .L_14)
.L_14:
        /*003c*/ 	.word	0x00000000
        /*0040*/ 	.short	0x0000
        /*0042*/ 	.short	0x0000
        /*0044*/ 	.byte	0x00, 0xf5, 0x21, 0x00


	//----- nvinfo : EIATTR_SPARSE_MMA_MASK
	.align		4
.L_15:
        /*0048*/ 	.byte	0x03, 0x50
        /*004a*/ 	.short	0x0000


	//----- nvinfo : EIATTR_MAXREG_COUNT
	.align		4
        /*004c*/ 	.byte	0x03, 0x1b
        /*004e*/ 	.short	0x00ff


	//----- nvinfo : EIATTR_MERCURY_ISA_VERSION
	.align		4
        /*0050*/ 	.byte	0x03, 0x5f
        /*0052*/ 	.short	0x0101


	//----- nvinfo : EIATTR_VRC_CTA_INIT_COUNT
	.align		4
        /*0054*/ 	.byte	0x02, 0x4a
	.zero		1
	.zero		1


	//----- nvinfo : EIATTR_EXIT_INSTR_OFFSETS
	.align		4
        /*0058*/ 	.byte	0x04, 0x1c
        /*005a*/ 	.short	(.L_17 - .L_16)


	//   ....[0]....
.L_16:
        /*005c*/ 	.word	0x00000080


	//   ....[1]....
        /*0060*/ 	.word	0x00000180


	//----- nvinfo : EIATTR_CBANK_PARAM_SIZE
	.align		4
.L_17:
        /*0064*/ 	.byte	0x03, 0x19
        /*0066*/ 	.short	0x0020


	//----- nvinfo : EIATTR_PARAM_CBANK
	.align		4
        /*0068*/ 	.byte	0x04, 0x0a
        /*006a*/ 	.short	(.L_19 - .L_18)
	.align		4
.L_18:
        /*006c*/ 	.word	index@(.nv.constant0._ZN6device11doVectorAddIiEEvPKT_S3_PS1_m)
        /*0070*/ 	.short	0x0380
        /*0072*/ 	.short	0x0020


	//----- nvinfo : EIATTR_SW_WAR
	.align		4
.L_19:
        /*0074*/ 	.byte	0x04, 0x36
        /*0076*/ 	.short	(.L_21 - .L_20)
.L_20:
        /*0078*/ 	.word	0x00000008
.L_21:


//--------------------- .nv.callgraph             --------------------------
	.section	.nv.callgraph,"",@"SHT_CUDA_CALLGRAPH"
	.align	4
	.sectionentsize	8
	.align		4
        /*0000*/ 	.word	0x00000000
	.align		4
        /*0004*/ 	.word	0xffffffff
	.align		4
        /*0008*/ 	.word	0x00000000
	.align		4
        /*000c*/ 	.word	0xfffffffe
	.align		4
        /*0010*/ 	.word	0x00000000
	.align		4
        /*0014*/ 	.word	0xfffffffd
	.align		4
        /*0018*/ 	.word	0x00000000
	.align		4
        /*001c*/ 	.word	0xfffffffc


//--------------------- .text._ZN6device11doVectorAddIiEEvPKT_S3_PS1_m --------------------------
	.section	.text._ZN6device11doVectorAddIiEEvPKT_S3_PS1_m,"ax",@progbits
	.align	128
        .global         _ZN6device11doVectorAddIiEEvPKT_S3_PS1_m
        .type           _ZN6device11doVectorAddIiEEvPKT_S3_PS1_m,@function
        .size           _ZN6device11doVectorAddIiEEvPKT_S3_PS1_m,(.L_x_1 - _ZN6device11doVectorAddIiEEvPKT_S3_PS1_m)
        .other          _ZN6device11doVectorAddIiEEvPKT_S3_PS1_m,@"STO_CUDA_ENTRY STV_DEFAULT"
_ZN6device11doVectorAddIiEEvPKT_S3_PS1_m:
.text._ZN6device11doVectorAddIiEEvPKT_S3_PS1_m:
[----:B------:R-:W-:Y:S01]  /*0000*/  LDC R1, c[0x0][0x37c] ;  /* 0x0000df00ff017b82 */ /* 0x000fe20000000800 */
[----:B------:R-:W0:Y:S07]  /*0010*/  S2R R0, SR_TID.X ;  /* 0x0000000000007919 */ /* 0x000e2e0000002100 */
[----:B------:R-:W0:Y:S01]  /*0020*/  S2UR UR4, SR_CTAID.X ;  /* 0x00000000000479c3 */ /* 0x000e220000002500 */
[----:B------:R-:W1:Y:S07]  /*0030*/  LDCU.64 UR6, c[0x0][0x398] ;  /* 0x00007300ff0677ac */ /* 0x000e6e0008000a00 */
[----:B------:R-:W0:Y:S02]  /*0040*/  LDC R3, c[0x0][0x360] ;  /* 0x0000d800ff037b82 */ /* 0x000e240000000800 */
[----:B0-----:R-:W-:-:S05]  /*0050*/  IMAD R0, R3, UR4, R0 ;  /* 0x0000000403007c24 */ /* 0x001fca000f8e0200 */
[----:B-1----:R-:W-:-:S04]  /*0060*/  ISETP.GE.U32.AND P0, PT, R0, UR6, PT ;  /* 0x0000000600007c0c */ /* 0x002fc8000bf06070 */
[----:B------:R-:W-:-:S13]  /*0070*/  ISETP.GE.U32.AND.EX P0, PT, RZ, UR7, PT, P0 ;  /* 0x00000007ff007c0c */ /* 0x000fda000bf06100 */
[----:B------:R-:W-:Y:S05]  /*0080*/  @P0 EXIT ;  /* 0x000000000000094d */ /* 0x000fea0003800000 */
[----:B------:R-:W0:Y:S01]  /*0090*/  LDCU.128 UR8, c[0x0][0x380] ;  /* 0x00007000ff0877ac */ /* 0x000e220008000c00 */
[----:B------:R-:W-:Y:S01]  /*00a0*/  IMAD.SHL.U32 R6, R0, 0x4, RZ ;  /* 0x0000000400067824 */ /* 0x000fe200078e00ff */
[----:B------:R-:W-:Y:S01]  /*00b0*/  SHF.R.U32.HI R0, RZ, 0x1e, R0 ;  /* 0x0000001eff007819 */ /* 0x000fe20000011600 */
[----:B------:R-:W1:Y:S01]  /*00c0*/  LDCU.64 UR4, c[0x0][0x358] ;  /* 0x00006b00ff0477ac */ /* 0x000e620008000a00 */
[----:B------:R-:W2:Y:S02]  /*00d0*/  LDCU.64 UR6, c[0x0][0x390] ;  /* 0x00007200ff0677ac */ /* 0x000ea40008000a00 */
[C---:B0-----:R-:W-:Y:S02]  /*00e0*/  IADD3 R4, P1, PT, R6.reuse, UR10, RZ ;  /* 0x0000000a06047c10 */ /* 0x041fe4000ff3e0ff */
[----:B------:R-:W-:Y:S02]  /*00f0*/  IADD3 R2, P0, PT, R6, UR8, RZ ;  /* 0x0000000806027c10 */ /* 0x000fe4000ff1e0ff */
[----:B------:R-:W-:-:S02]  /*0100*/  IADD3.X R5, PT, PT, R0, UR11, RZ, P1, !PT ;  /* 0x0000000b00057c10 */ /* 0x000fc40008ffe4ff */
[----:B------:R-:W-:-:S04]  /*0110*/  IADD3.X R3, PT, PT, R0, UR9, RZ, P0, !PT ;  /* 0x0000000900037c10 */ /* 0x000fc800087fe4ff */
[----:B-1----:R-:W3:Y:S04]  /*0120*/  LDG.E R5, desc[UR4][R4.64] ;  /* 0x0000000404057981 */ /* 0x002ee8000c1e1900 */
[----:B------:R-:W3:Y:S01]  /*0130*/  LDG.E R2, desc[UR4][R2.64] ;  /* 0x0000000402027981 */ /* 0x000ee2000c1e1900 */
[----:B--2---:R-:W-:-:S04]  /*0140*/  IADD3 R6, P0, PT, R6, UR6, RZ ;  /* 0x0000000606067c10 */ /* 0x004fc8000ff1e0ff */
[----:B------:R-:W-:Y:S01]  /*0150*/  IADD3.X R7, PT, PT, R0, UR7, RZ, P0, !PT ;  /* 0x0000000700077c10 */ /* 0x000fe200087fe4ff */
[----:B---3--:R-:W-:-:S05]  /*0160*/  IMAD.IADD R9, R2, 0x1, R5 ;  /* 0x0000000102097824 */ /* 0x008fca00078e0205 */
[----:B------:R-:W-:Y:S01]  /*0170*/  STG.E desc[UR4][R6.64], R9 ;  /* 0x0000000906007986 */ /* 0x000fe2000c101904 */
[----:B------:R-:W-:Y:S05]  /*0180*/  EXIT ;  /* 0x000000000000794d */ /* 0x000fea0003800000 */
.L_x_0:
[----:B------:R-:W-:-:S00]  /*0190*/  BRA `(.L_x_0) ;  /* 0xfffffffc00fc7947 */ /* 0x000fc0000383ffff */
[----:B------:R-:W-:-:S00]  /*01a0*/  NOP ;  /* 0x0000000000007918 */ /* 0x000fc00000000000 */
        /* <DEDUP_REMOVED lines=13> */
.L_x_1:


//--------------------- .nv.shared.reserved.0     --------------------------
	.section	.nv.shared.reserved.0,"aw",@nobits
	.weak		__nv_reservedSMEM_offset_0_alias
	.size		__nv_reservedSMEM_offset_0_alias, 0, 64
	.other		__nv_reservedSMEM_offset_0_alias,@"STO_CUDA_RESERVED_SHARED STV_DEFAULT"
__nv_reservedSMEM_offset_0_alias:
	.zero		0
	.zero		64


//--------------------- .nv.constant0._ZN6device11doVectorAddIiEEvPKT_S3_PS1_m --------------------------
	.section	.nv.constant0._ZN6device11doVectorAddIiEEvPKT_S3_PS1_m,"a",@progbits
	.sectionflags	@""
	.align	4
.nv.constant0._ZN6device11doVectorAddIiEEvPKT_S3_PS1_m:
	.zero		928


//--------------------- SYMBOLS --------------------------

	.type		.nv.reservedSmem.offset0,@object
	.size		.nv.reservedSmem.offset0,0x4
